	.headerflags	@"EF_CUDA_TEXMODE_UNIFIED EF_CUDA_64BIT_ADDRESS EF_CUDA_ACCELERATORS EF_CUDA_SM90 EF_CUDA_VIRTUAL_SM(EF_CUDA_SM90)"
	.elftype	@"ET_EXEC"


//--------------------- .nv.info                  --------------------------
	.section	.nv.info,"",@"SHT_CUDA_INFO"
	.align	4


	//----- nvinfo : EIATTR_REGCOUNT
	.align		4
        /*0000*/ 	.byte	0x04, 0x2f
        /*0002*/ 	.short	(.L_1 - .L_0)
	.align		4
.L_0:
        /*0004*/ 	.word	index@(triton_poi_fused_clone_33)
        /*0008*/ 	.word	0x00000010


	//----- nvinfo : EIATTR_MIN_STACK_SIZE
	.align		4
.L_1:
        /*000c*/ 	.byte	0x04, 0x12
        /*000e*/ 	.short	(.L_3 - .L_2)
	.align		4
.L_2:
        /*0010*/ 	.word	index@(triton_poi_fused_clone_33)
        /*0014*/ 	.word	0x00000000


	//----- nvinfo : EIATTR_FRAME_SIZE
	.align		4
.L_3:
        /*0018*/ 	.byte	0x04, 0x11
        /*001a*/ 	.short	(.L_5 - .L_4)
	.align		4
.L_4:
        /*001c*/ 	.word	index@(triton_poi_fused_clone_33)
        /*0020*/ 	.word	0x00000000


	//----- nvinfo : EIATTR_MIN_STACK_SIZE
	.align		4
.L_5:
        /*0024*/ 	.byte	0x04, 0x12
        /*0026*/ 	.short	(.L_7 - .L_6)
	.align		4
.L_6:
        /*0028*/ 	.word	index@(triton_poi_fused_clone_33)
        /*002c*/ 	.word	0x00000000
.L_7:


//--------------------- .nv.info.triton_poi_fused_clone_33 --------------------------
	.section	.nv.info.triton_poi_fused_clone_33,"",@"SHT_CUDA_INFO"
	.sectionflags	@""
	.align	4


	//----- nvinfo : EIATTR_CUDA_API_VERSION
	.align		4
        /*0000*/ 	.byte	0x04, 0x37
        /*0002*/ 	.short	(.L_9 - .L_8)
.L_8:
        /*0004*/ 	.word	0x0000007c


	//----- nvinfo : EIATTR_KPARAM_INFO
	.align		4
.L_9:
        /*0008*/ 	.byte	0x04, 0x17
        /*000a*/ 	.short	(.L_11 - .L_10)
.L_10:
        /*000c*/ 	.word	0x00000000
        /*0010*/ 	.short	0x0003
        /*0012*/ 	.short	0x0018
        /*0014*/ 	.byte	0x00, 0xf0, 0x11, 0x00


	//----- nvinfo : EIATTR_KPARAM_INFO
	.align		4
.L_11:
        /*0018*/ 	.byte	0x04, 0x17
        /*001a*/ 	.short	(.L_13 - .L_12)
.L_12:
        /*001c*/ 	.word	0x00000000
        /*0020*/ 	.short	0x0002
        /*0022*/ 	.short	0x0010
        /*0024*/ 	.byte	0x00, 0xf4, 0x21, 0x00


	//----- nvinfo : EIATTR_KPARAM_INFO
	.align		4
.L_13:
        /*0028*/ 	.byte	0x04, 0x17
        /*002a*/ 	.short	(.L_15 - .L_14)
.L_14:
        /*002c*/ 	.word	0x00000000
        /*0030*/ 	.short	0x0001
        /*0032*/ 	.short	0x0008
        /*0034*/ 	.byte	0x00, 0xf4, 0x21, 0x00


	//----- nvinfo : EIATTR_KPARAM_INFO
	.align		4
.L_15:
        /*0038*/ 	.byte	0x04, 0x17
        /*003a*/ 	.short	(.L_17 - .L_16)
.L_16:
        /*003c*/ 	.word	0x00000000
        /*0040*/ 	.short	0x0000
        /*0042*/ 	.short	0x0000
        /*0044*/ 	.byte	0x00, 0xf4, 0x21, 0x00


	//----- nvinfo : EIATTR_SPARSE_MMA_MASK
	.align		4
.L_17:
        /*0048*/ 	.byte	0x03, 0x50
        /*004a*/ 	.short	0x0000


	//----- nvinfo : EIATTR_MAXREG_COUNT
	.align		4
        /*004c*/ 	.byte	0x03, 0x1b
        /*004e*/ 	.short	0x00ff


	//----- nvinfo : EIATTR_EXIT_INSTR_OFFSETS
	.align		4
        /*0050*/ 	.byte	0x04, 0x1c
        /*0052*/ 	.short	(.L_19 - .L_18)


	//   ....[0]....
.L_18:
        /*0054*/ 	.word	0x000001a0


	//   ....[1]....
        /*0058*/ 	.word	0x000001c0


	//----- nvinfo : EIATTR_REQNTID
	.align		4
.L_19:
        /*005c*/ 	.byte	0x04, 0x10
        /*005e*/ 	.short	(.L_21 - .L_20)
.L_20:
        /*0060*/ 	.word	0x00000080
        /*0064*/ 	.word	0x00000001
        /*0068*/ 	.word	0x00000001


	//----- nvinfo : EIATTR_CBANK_PARAM_SIZE
	.align		4
.L_21:
        /*006c*/ 	.byte	0x03, 0x19
        /*006e*/ 	.short	0x001c


	//----- nvinfo : EIATTR_PARAM_CBANK
	.align		4
        /*0070*/ 	.byte	0x04, 0x0a
        /*0072*/ 	.short	(.L_23 - .L_22)
	.align		4
.L_22:
        /*0074*/ 	.word	index@(.nv.constant0.triton_poi_fused_clone_33)
        /*0078*/ 	.short	0x0210
        /*007a*/ 	.short	0x001c


	//----- nvinfo : EIATTR_SW_WAR
	.align		4
.L_23:
        /*007c*/ 	.byte	0x04, 0x36
        /*007e*/ 	.short	(.L_25 - .L_24)
.L_24:
        /*0080*/ 	.word	0x00000008
.L_25:


//--------------------- .nv.callgraph             --------------------------
	.section	.nv.callgraph,"",@"SHT_CUDA_CALLGRAPH"
	.align	4
	.sectionentsize	8
	.align		4
        /*0000*/ 	.word	0x00000000
	.align		4
        /*0004*/ 	.word	0xffffffff
	.align		4
        /*0008*/ 	.word	0x00000000
	.align		4
        /*000c*/ 	.word	0xfffffffe
	.align		4
        /*0010*/ 	.word	0x00000000
	.align		4
        /*0014*/ 	.word	0xfffffffd
	.align		4
        /*0018*/ 	.word	0x00000000
	.align		4
        /*001c*/ 	.word	0xfffffffc


//--------------------- .text.triton_poi_fused_clone_33 --------------------------
	.section	.text.triton_poi_fused_clone_33,"ax",@progbits
	.align	128
        .global         triton_poi_fused_clone_33
        .type           triton_poi_fused_clone_33,@function
        .size           triton_poi_fused_clone_33,(.L_x_1 - triton_poi_fused_clone_33)
        .other          triton_poi_fused_clone_33,@"STO_CUDA_ENTRY STV_DEFAULT"
triton_poi_fused_clone_33:
.text.triton_poi_fused_clone_33:
[----:B------:R-:W0:Y:S02]  /*0000*/  LDC R1, c[0x0][0x28] ;  /* 0x00000a00ff017b82 */ /* 0x000e240000000800 */
[----:B------:R-:W1:Y:S01]  /*0010*/  S2R R0, SR_TID.X ;  /* 0x0000000000007919 */ /* 0x000e620000002100 */
[----:B------:R-:W2:Y:S01]  /*0020*/  LDC.64 R2, c[0x0][0x210] ;  /* 0x00008400ff027b82 */ /* 0x000ea20000000a00 */
[----:B------:R-:W-:Y:S01]  /*0030*/  CS2R R12, SRZ ;  /* 0x00000000000c7805 */ /* 0x000fe2000001ff00 */
[----:B------:R-:W-:Y:S01]  /*0040*/  ULDC.64 UR4, c[0x0][0x208] ;  /* 0x0000820000047ab9 */ /* 0x000fe20000000a00 */
[----:B------:R-:W3:Y:S05]  /*0050*/  S2R R9, SR_CTAID.X ;  /* 0x0000000000097919 */ /* 0x000eea0000002500 */
[----:B------:R-:W4:Y:S01]  /*0060*/  LDC.64 R4, c[0x0][0x218] ;  /* 0x00008600ff047b82 */ /* 0x000f220000000a00 */
[----:B-1----:R-:W-:-:S05]  /*0070*/  IMAD.SHL.U32 R0, R0, 0x2, RZ ;  /* 0x0000000200007824 */ /* 0x002fca00078e00ff */
[----:B------:R-:W-:-:S05]  /*0080*/  LOP3.LUT R0, R0, 0xfe, RZ, 0xc0, !PT ;  /* 0x000000fe00007812 */ /* 0x000fca00078ec0ff */
[----:B---3--:R-:W-:-:S05]  /*0090*/  IMAD R9, R9, 0x100, R0 ;  /* 0x0000010009097824 */ /* 0x008fca00078e0200 */
[----:B------:R-:W-:Y:S02]  /*00a0*/  SHF.R.S32.HI R0, RZ, 0x1f, R9 ;  /* 0x0000001fff007819 */ /* 0x000fe40000011409 */
[----:B------:R-:W-:Y:S02]  /*00b0*/  ISETP.GE.AND P0, PT, R9, 0x800, PT ;  /* 0x000008000900780c */ /* 0x000fe40003f06270 */
[----:B------:R-:W-:-:S04]  /*00c0*/  LEA.HI R0, R0, R9, RZ, 0x9 ;  /* 0x0000000900007211 */ /* 0x000fc800078f48ff */
[----:B------:R-:W-:Y:S02]  /*00d0*/  LOP3.LUT R6, R0, 0xfffffe00, RZ, 0xc0, !PT ;  /* 0xfffffe0000067812 */ /* 0x000fe400078ec0ff */
[----:B------:R-:W-:Y:S02]  /*00e0*/  SHF.R.S32.HI R0, RZ, 0x9, R0 ;  /* 0x00000009ff007819 */ /* 0x000fe40000011400 */
[----:B------:R-:W-:-:S05]  /*00f0*/  IADD3 R7, R9, 0x2a00, -R6 ;  /* 0x00002a0009077810 */ /* 0x000fca0007ffe806 */
[----:B------:R-:W-:Y:S02]  /*0100*/  IMAD R11, R0, 0x4800, R7 ;  /* 0x00004800000b7824 */ /* 0x000fe400078e0207 */
[----:B----4-:R-:W-:Y:S02]  /*0110*/  IMAD.WIDE.U32 R4, R7, 0x4, R4 ;  /* 0x0000000407047825 */ /* 0x010fe400078e0004 */
[----:B------:R-:W1:Y:S02]  /*0120*/  LDC.64 R6, c[0x0][0x220] ;  /* 0x00008800ff067b82 */ /* 0x000e640000000a00 */
[----:B--2---:R-:W-:Y:S01]  /*0130*/  IMAD.WIDE R2, R11, 0x4, R2 ;  /* 0x000000040b027825 */ /* 0x004fe200078e0202 */
[----:B------:R-:W-:Y:S01]  /*0140*/  CS2R R10, SRZ ;  /* 0x00000000000a7805 */ /* 0x000fe2000001ff00 */
[----:B------:R-:W2:Y:S05]  /*0150*/  @!P0 LDG.E.EL.64 R12, desc[UR4][R4.64] ;  /* 0x00000004040c8981 */ /* 0x000eaa000c2e1b00 */
[----:B------:R-:W2:Y:S01]  /*0160*/  @!P0 LDG.E.64 R10, desc[UR4][R2.64] ;  /* 0x00000004020a8981 */ /* 0x000ea2000c1e1b00 */
[----:B-1----:R-:W-:-:S04]  /*0170*/  IMAD.WIDE R6, R9, 0x4, R6 ;  /* 0x0000000409067825 */ /* 0x002fc800078e0206 */
[----:B--2---:R-:W-:Y:S01]  /*0180*/  FADD R10, R12, R10 ;  /* 0x0000000a0c0a7221 */ /* 0x004fe20000000000 */
[----:B------:R-:W-:Y:S01]  /*0190*/  FADD R11, R13, R11 ;  /* 0x0000000b0d0b7221 */ /* 0x000fe20000000000 */
[----:B------:R-:W-:Y:S06]  /*01a0*/  @P0 EXIT ;  /* 0x000000000000094d */ /* 0x000fec0003800000 */
[----:B------:R-:W-:Y:S01]  /*01b0*/  STG.E.64 desc[UR4][R6.64], R10 ;  /* 0x0000000a06007986 */ /* 0x000fe2000c101b04 */
[----:B------:R-:W-:Y:S05]  /*01c0*/  EXIT ;  /* 0x000000000000794d */ /* 0x000fea0003800000 */
.L_x_0:
[----:B------:R-:W-:-:S00]  /*01d0*/  BRA `(.L_x_0) ;  /* 0xfffffffc00fc7947 */ /* 0x000fc0000383ffff */
[----:B------:R-:W-:-:S00]  /*01e0*/  NOP ;  /* 0x0000000000007918 */ /* 0x000fc00000000000 */
        /* <DEDUP_REMOVED lines=9> */
.L_x_1:


//--------------------- .nv.constant0.triton_poi_fused_clone_33 --------------------------
	.section	.nv.constant0.triton_poi_fused_clone_33,"a",@progbits
	.sectionflags	@""
	.align	4
.nv.constant0.triton_poi_fused_clone_33:
	.zero		556
